//
// Generated by NVIDIA NVVM Compiler
//
// Compiler Build ID: CL-36424714
// Cuda compilation tools, release 13.0, V13.0.88
// Based on NVVM 20.0.0
//

.version 9.0
.target sm_100
.address_size 64

	// .globl	_Z20contiguous_block_sumPfS_i
// _ZZ20contiguous_block_sumPfS_iE5sdata has been demoted
// _ZZ21interleaved_block_sumPfS_iE5sdata has been demoted

.visible .entry _Z20contiguous_block_sumPfS_i(
	.param .u64 .ptr .align 1 _Z20contiguous_block_sumPfS_i_param_0,
	.param .u64 .ptr .align 1 _Z20contiguous_block_sumPfS_i_param_1,
	.param .u32 _Z20contiguous_block_sumPfS_i_param_2
)
{
	.reg .pred 	%p<6>;
	.reg .b32 	%r<14>;
	.reg .b32 	%f<9>;
	.reg .b64 	%rd<9>;
	// demoted variable
	.shared .align 4 .b8 _ZZ20contiguous_block_sumPfS_iE5sdata[4096];
	ld.param.u64 	%rd1, [_Z20contiguous_block_sumPfS_i_param_0];
	ld.param.u64 	%rd2, [_Z20contiguous_block_sumPfS_i_param_1];
	ld.param.u32 	%r8, [_Z20contiguous_block_sumPfS_i_param_2];
	mov.u32 	%r1, %ctaid.x;
	mov.u32 	%r13, %ntid.x;
	mov.u32 	%r3, %tid.x;
	mad.lo.s32 	%r4, %r1, %r13, %r3;
	setp.ge.s32 	%p1, %r4, %r8;
	mov.f32 	%f8, 0f00000000;
	@%p1 bra 	$L__BB0_2;
	cvta.to.global.u64 	%rd3, %rd1;
	mul.wide.s32 	%rd4, %r4, 4;
	add.s64 	%rd5, %rd3, %rd4;
	ld.global.f32 	%f8, [%rd5];
$L__BB0_2:
	shl.b32 	%r9, %r3, 2;
	mov.u32 	%r10, _ZZ20contiguous_block_sumPfS_iE5sdata;
	add.s32 	%r5, %r10, %r9;
	st.shared.f32 	[%r5], %f8;
	bar.sync 	0;
	setp.lt.u32 	%p2, %r13, 2;
	@%p2 bra 	$L__BB0_6;
$L__BB0_3:
	shr.u32 	%r7, %r13, 1;
	setp.ge.u32 	%p3, %r3, %r7;
	@%p3 bra 	$L__BB0_5;
	shl.b32 	%r11, %r7, 2;
	add.s32 	%r12, %r5, %r11;
	ld.shared.f32 	%f4, [%r12];
	ld.shared.f32 	%f5, [%r5];
	add.f32 	%f6, %f4, %f5;
	st.shared.f32 	[%r5], %f6;
$L__BB0_5:
	bar.sync 	0;
	setp.gt.u32 	%p4, %r13, 3;
	mov.u32 	%r13, %r7;
	@%p4 bra 	$L__BB0_3;
$L__BB0_6:
	setp.ne.s32 	%p5, %r3, 0;
	@%p5 bra 	$L__BB0_8;
	ld.shared.f32 	%f7, [_ZZ20contiguous_block_sumPfS_iE5sdata];
	cvta.to.global.u64 	%rd6, %rd2;
	mul.wide.u32 	%rd7, %r1, 4;
	add.s64 	%rd8, %rd6, %rd7;
	st.global.f32 	[%rd8], %f7;
$L__BB0_8:
	ret;

}
	// .globl	_Z21interleaved_block_sumPfS_i
.visible .entry _Z21interleaved_block_sumPfS_i(
	.param .u64 .ptr .align 1 _Z21interleaved_block_sumPfS_i_param_0,
	.param .u64 .ptr .align 1 _Z21interleaved_block_sumPfS_i_param_1,
	.param .u32 _Z21interleaved_block_sumPfS_i_param_2
)
{
	.reg .pred 	%p<6>;
	.reg .b32 	%r<20>;
	.reg .b32 	%f<9>;
	.reg .b64 	%rd<9>;
	// demoted variable
	.shared .align 4 .b8 _ZZ21interleaved_block_sumPfS_iE5sdata[4096];
	ld.param.u64 	%rd1, [_Z21interleaved_block_sumPfS_i_param_0];
	ld.param.u64 	%rd2, [_Z21interleaved_block_sumPfS_i_param_1];
	ld.param.u32 	%r8, [_Z21interleaved_block_sumPfS_i_param_2];
	mov.u32 	%r1, %ctaid.x;
	mov.u32 	%r2, %ntid.x;
	mov.u32 	%r3, %tid.x;
	mad.lo.s32 	%r4, %r1, %r2, %r3;
	setp.ge.s32 	%p1, %r4, %r8;
	mov.f32 	%f8, 0f00000000;
	@%p1 bra 	$L__BB1_2;
	cvta.to.global.u64 	%rd3, %rd1;
	mul.wide.s32 	%rd4, %r4, 4;
	add.s64 	%rd5, %rd3, %rd4;
	ld.global.f32 	%f8, [%rd5];
$L__BB1_2:
	shl.b32 	%r9, %r3, 2;
	mov.u32 	%r10, _ZZ21interleaved_block_sumPfS_iE5sdata;
	add.s32 	%r11, %r10, %r9;
	st.shared.f32 	[%r11], %f8;
	bar.sync 	0;
	setp.lt.u32 	%p2, %r2, 2;
	@%p2 bra 	$L__BB1_7;
	mov.b32 	%r19, 1;
$L__BB1_4:
	shl.b32 	%r6, %r19, 1;
	mul.lo.s32 	%r7, %r6, %r3;
	setp.ge.u32 	%p3, %r7, %r2;
	@%p3 bra 	$L__BB1_6;
	add.s32 	%r13, %r7, %r19;
	shl.b32 	%r14, %r13, 2;
	add.s32 	%r16, %r10, %r14;
	ld.shared.f32 	%f4, [%r16];
	shl.b32 	%r17, %r7, 2;
	add.s32 	%r18, %r10, %r17;
	ld.shared.f32 	%f5, [%r18];
	add.f32 	%f6, %f4, %f5;
	st.shared.f32 	[%r18], %f6;
$L__BB1_6:
	bar.sync 	0;
	setp.lt.u32 	%p4, %r6, %r2;
	mov.u32 	%r19, %r6;
	@%p4 bra 	$L__BB1_4;
$L__BB1_7:
	setp.ne.s32 	%p5, %r3, 0;
	@%p5 bra 	$L__BB1_9;
	ld.shared.f32 	%f7, [_ZZ21interleaved_block_sumPfS_iE5sdata];
	cvta.to.global.u64 	%rd6, %rd2;
	mul.wide.u32 	%rd7, %r1, 4;
	add.s64 	%rd8, %rd6, %rd7;
	st.global.f32 	[%rd8], %f7;
$L__BB1_9:
	ret;

}


// ===== COMPILED SASS (sm_100) =====

	.target	sm_100

	.elftype	@"ET_EXEC"


//--------------------- .note.nv.tkinfo           --------------------------
	.section	.note.nv.tkinfo,"",@"SHT_NOTE"
	.sectionflags	@"SHF_NOTE_NV_TKINFO"
	.tkinfo
        /*0018*/ 	.word	0x00000002
        /*0030*/ 	.string	""
        /*0030*/ 	.string	"ptxas"
        /*0030*/ 	.string	"Cuda compilation tools, release 13.0, V13.0.88"
        /*0030*/ 	.string	"Build cuda_13.0.r13.0/compiler.36424714_0"
        /*0030*/ 	.string	"-arch sm_100 -m 64 "



//--------------------- .note.nv.cuinfo           --------------------------
	.section	.note.nv.cuinfo,"",@"SHT_NOTE"
	.sectionflags	@"SHF_NOTE_NV_CUINFO"
        /*0018*/ 	.short	0x0002
        /*001a*/ 	.short	0x0064
        /*001c*/ 	.short	0x0082
	.zero		2


//--------------------- .nv.info                  --------------------------
	.section	.nv.info,"",@"SHT_CUDA_INFO"
	.align	4


	//----- nvinfo : EIATTR_REGCOUNT
	.align		4
        /*0000*/ 	.byte	0x04, 0x2f
        /*0002*/ 	.short	(.L_1 - .L_0)
	.align		4
.L_0:
        /*0004*/ 	.word	index@(_Z20contiguous_block_sumPfS_i)
        /*0008*/ 	.word	0x0000000b


	//----- nvinfo : EIATTR_FRAME_SIZE
	.align		4
.L_1:
        /*000c*/ 	.byte	0x04, 0x11
        /*000e*/ 	.short	(.L_3 - .L_2)
	.align		4
.L_2:
        /*0010*/ 	.word	index@(_Z20contiguous_block_sumPfS_i)
        /*0014*/ 	.word	0x00000000


	//----- nvinfo : EIATTR_REGCOUNT
	.align		4
.L_3:
        /*0018*/ 	.byte	0x04, 0x2f
        /*001a*/ 	.short	(.L_5 - .L_4)
	.align		4
.L_4:
        /*001c*/ 	.word	index@(_Z21interleaved_block_sumPfS_i)
        /*0020*/ 	.word	0x0000000a


	//----- nvinfo : EIATTR_FRAME_SIZE
	.align		4
.L_5:
        /*0024*/ 	.byte	0x04, 0x11
        /*0026*/ 	.short	(.L_7 - .L_6)
	.align		4
.L_6:
        /*0028*/ 	.word	index@(_Z21interleaved_block_sumPfS_i)
        /*002c*/ 	.word	0x00000000


	//----- nvinfo : EIATTR_MIN_STACK_SIZE
	.align		4
.L_7:
        /*0030*/ 	.byte	0x04, 0x12
        /*0032*/ 	.short	(.L_9 - .L_8)
	.align		4
.L_8:
        /*0034*/ 	.word	index@(_Z21interleaved_block_sumPfS_i)
        /*0038*/ 	.word	0x00000000


	//----- nvinfo : EIATTR_MIN_STACK_SIZE
	.align		4
.L_9:
        /*003c*/ 	.byte	0x04, 0x12
        /*003e*/ 	.short	(.L_11 - .L_10)
	.align		4
.L_10:
        /*0040*/ 	.word	index@(_Z20contiguous_block_sumPfS_i)
        /*0044*/ 	.word	0x00000000
.L_11:


//--------------------- .nv.compat                --------------------------
	.section	.nv.compat,"",@"SHT_CUDA_COMPAT_INFO"
	.align	4
        /*0000*/ 	.byte	0x02, 0x09, 0x00, 0x00, 0x02, 0x02, 0x01, 0x00, 0x02, 0x05, 0x05, 0x00, 0x03, 0x07, 0x01, 0x01
        /*0010*/ 	.byte	0x02, 0x03, 0x00, 0x00, 0x02, 0x06, 0x01, 0x00, 0x04, 0x0b, 0x08, 0x00, 0x09, 0x00, 0x00, 0x00
        /*0020*/ 	.byte	0x00, 0x00, 0x00, 0x00


//--------------------- .nv.info._Z21interleaved_block_sumPfS_i --------------------------
	.section	.nv.info._Z21interleaved_block_sumPfS_i,"",@"SHT_CUDA_INFO"
	.sectionflags	@""
	.align	4


	//----- nvinfo : EIATTR_CUDA_API_VERSION
	.align		4
        /*0000*/ 	.byte	0x04, 0x37
        /*0002*/ 	.short	(.L_13 - .L_12)
.L_12:
        /*0004*/ 	.word	0x00000082


	//----- nvinfo : EIATTR_KPARAM_INFO
	.align		4
.L_13:
        /*0008*/ 	.byte	0x04, 0x17
        /*000a*/ 	.short	(.L_15 - .L_14)
.L_14:
        /*000c*/ 	.word	0x00000000
        /*0010*/ 	.short	0x0002
        /*0012*/ 	.short	0x0010
        /*0014*/ 	.byte	0x00, 0xf0, 0x11, 0x00


	//----- nvinfo : EIATTR_KPARAM_INFO
	.align		4
.L_15:
        /*0018*/ 	.byte	0x04, 0x17
        /*001a*/ 	.short	(.L_17 - .L_16)
.L_16:
        /*001c*/ 	.word	0x00000000
        /*0020*/ 	.short	0x0001
        /*0022*/ 	.short	0x0008
        /*0024*/ 	.byte	0x00, 0xf5, 0x21, 0x00


	//----- nvinfo : EIATTR_KPARAM_INFO
	.align		4
.L_17:
        /*0028*/ 	.byte	0x04, 0x17
        /*002a*/ 	.short	(.L_19 - .L_18)
.L_18:
        /*002c*/ 	.word	0x00000000
        /*0030*/ 	.short	0x0000
        /*0032*/ 	.short	0x0000
        /*0034*/ 	.byte	0x00, 0xf5, 0x21, 0x00


	//----- nvinfo : EIATTR_SPARSE_MMA_MASK
	.align		4
.L_19:
        /*0038*/ 	.byte	0x03, 0x50
        /*003a*/ 	.short	0x0000


	//----- nvinfo : EIATTR_MAXREG_COUNT
	.align		4
        /*003c*/ 	.byte	0x03, 0x1b
        /*003e*/ 	.short	0x00ff


	//----- nvinfo : EIATTR_NUM_BARRIERS
	.align		4
        /*0040*/ 	.byte	0x02, 0x4c
        /*0042*/ 	.byte	0x01
	.zero		1


	//----- nvinfo : EIATTR_MERCURY_ISA_VERSION
	.align		4
        /*0044*/ 	.byte	0x03, 0x5f
        /*0046*/ 	.short	0x0101


	//----- nvinfo : EIATTR_VRC_CTA_INIT_COUNT
	.align		4
        /*0048*/ 	.byte	0x02, 0x4a
	.zero		1
	.zero		1


	//----- nvinfo : EIATTR_EXIT_INSTR_OFFSETS
	.align		4
        /*004c*/ 	.byte	0x04, 0x1c
        /*004e*/ 	.short	(.L_21 - .L_20)


	//   ....[0]....
.L_20:
        /*0050*/ 	.word	0x00000240


	//   ....[1]....
        /*0054*/ 	.word	0x000002c0


	//----- nvinfo : EIATTR_CBANK_PARAM_SIZE
	.align		4
.L_21:
        /*0058*/ 	.byte	0x03, 0x19
        /*005a*/ 	.short	0x0014


	//----- nvinfo : EIATTR_PARAM_CBANK
	.align		4
        /*005c*/ 	.byte	0x04, 0x0a
        /*005e*/ 	.short	(.L_23 - .L_22)
	.align		4
.L_22:
        /*0060*/ 	.word	index@(.nv.constant0._Z21interleaved_block_sumPfS_i)
        /*0064*/ 	.short	0x0380
        /*0066*/ 	.short	0x0014


	//----- nvinfo : EIATTR_SW_WAR
	.align		4
.L_23:
        /*0068*/ 	.byte	0x04, 0x36
        /*006a*/ 	.short	(.L_25 - .L_24)
.L_24:
        /*006c*/ 	.word	0x00000008
.L_25:


//--------------------- .nv.info._Z20contiguous_block_sumPfS_i --------------------------
	.section	.nv.info._Z20contiguous_block_sumPfS_i,"",@"SHT_CUDA_INFO"
	.sectionflags	@""
	.align	4


	//----- nvinfo : EIATTR_CUDA_API_VERSION
	.align		4
        /*0000*/ 	.byte	0x04, 0x37
        /*0002*/ 	.short	(.L_27 - .L_26)
.L_26:
        /*0004*/ 	.word	0x00000082


	//----- nvinfo : EIATTR_KPARAM_INFO
	.align		4
.L_27:
        /*0008*/ 	.byte	0x04, 0x17
        /*000a*/ 	.short	(.L_29 - .L_28)
.L_28:
        /*000c*/ 	.word	0x00000000
        /*0010*/ 	.short	0x0002
        /*0012*/ 	.short	0x0010
        /*0014*/ 	.byte	0x00, 0xf0, 0x11, 0x00


	//----- nvinfo : EIATTR_KPARAM_INFO
	.align		4
.L_29:
        /*0018*/ 	.byte	0x04, 0x17
        /*001a*/ 	.short	(.L_31 - .L_30)
.L_30:
        /*001c*/ 	.word	0x00000000
        /*0020*/ 	.short	0x0001
        /*0022*/ 	.short	0x0008
        /*0024*/ 	.byte	0x00, 0xf5, 0x21, 0x00


	//----- nvinfo : EIATTR_KPARAM_INFO
	.align		4
.L_31:
        /*0028*/ 	.byte	0x04, 0x17
        /*002a*/ 	.short	(.L_33 - .L_32)
.L_32:
        /*002c*/ 	.word	0x00000000
        /*0030*/ 	.short	0x0000
        /*0032*/ 	.short	0x0000
        /*0034*/ 	.byte	0x00, 0xf5, 0x21, 0x00


	//----- nvinfo : EIATTR_SPARSE_MMA_MASK
	.align		4
.L_33:
        /*0038*/ 	.byte	0x03, 0x50
        /*003a*/ 	.short	0x0000


	//----- nvinfo : EIATTR_MAXREG_COUNT
	.align		4
        /*003c*/ 	.byte	0x03, 0x1b
        /*003e*/ 	.short	0x00ff


	//----- nvinfo : EIATTR_NUM_BARRIERS
	.align		4
        /*0040*/ 	.byte	0x02, 0x4c
        /*0042*/ 	.byte	0x01
	.zero		1


	//----- nvinfo : EIATTR_MERCURY_ISA_VERSION
	.align		4
        /*0044*/ 	.byte	0x03, 0x5f
        /*0046*/ 	.short	0x0101


	//----- nvinfo : EIATTR_VRC_CTA_INIT_COUNT
	.align		4
        /*0048*/ 	.byte	0x02, 0x4a
	.zero		1
	.zero		1


	//----- nvinfo : EIATTR_EXIT_INSTR_OFFSETS
	.align		4
        /*004c*/ 	.byte	0x04, 0x1c
        /*004e*/ 	.short	(.L_35 - .L_34)


	//   ....[0]....
.L_34:
        /*0050*/ 	.word	0x00000210


	//   ....[1]....
        /*0054*/ 	.word	0x00000290


	//----- nvinfo : EIATTR_CBANK_PARAM_SIZE
	.align		4
.L_35:
        /*0058*/ 	.byte	0x03, 0x19
        /*005a*/ 	.short	0x0014


	//----- nvinfo : EIATTR_PARAM_CBANK
	.align		4
        /*005c*/ 	.byte	0x04, 0x0a
        /*005e*/ 	.short	(.L_37 - .L_36)
	.align		4
.L_36:
        /*0060*/ 	.word	index@(.nv.constant0._Z20contiguous_block_sumPfS_i)
        /*0064*/ 	.short	0x0380
        /*0066*/ 	.short	0x0014


	//----- nvinfo : EIATTR_SW_WAR
	.align		4
.L_37:
        /*0068*/ 	.byte	0x04, 0x36
        /*006a*/ 	.short	(.L_39 - .L_38)
.L_38:
        /*006c*/ 	.word	0x00000008
.L_39:


//--------------------- .nv.callgraph             --------------------------
	.section	.nv.callgraph,"",@"SHT_CUDA_CALLGRAPH"
	.align	4
	.sectionentsize	8
	.align		4
        /*0000*/ 	.word	0x00000000
	.align		4
        /*0004*/ 	.word	0xffffffff
	.align		4
        /*0008*/ 	.word	0x00000000
	.align		4
        /*000c*/ 	.word	0xfffffffe
	.align		4
        /*0010*/ 	.word	0x00000000
	.align		4
        /*0014*/ 	.word	0xfffffffd
	.align		4
        /*0018*/ 	.word	0x00000000
	.align		4
        /*001c*/ 	.word	0xfffffffc


//--------------------- .text._Z21interleaved_block_sumPfS_i --------------------------
	.section	.text._Z21interleaved_block_sumPfS_i,"ax",@progbits
	.align	128
        .global         _Z21interleaved_block_sumPfS_i
        .type           _Z21interleaved_block_sumPfS_i,@function
        .size           _Z21interleaved_block_sumPfS_i,(.L_x_6 - _Z21interleaved_block_sumPfS_i)
        .other          _Z21interleaved_block_sumPfS_i,@"STO_CUDA_ENTRY STV_DEFAULT"
_Z21interleaved_block_sumPfS_i:
.text._Z21interleaved_block_sumPfS_i:
[----:B------:R-:W-:Y:S01]  /*0000*/  LDC R1, c[0x0][0x37c] ;  /* 0x0000df00ff017b82 */ /* 0x000fe20000000800 */
[----:B------:R-:W0:Y:S01]  /*0010*/  S2R R7, SR_CTAID.X ;  /* 0x0000000000077919 */ /* 0x000e220000002500 */
[----:B------:R-:W0:Y:S01]  /*0020*/  LDCU UR7, c[0x0][0x360] ;  /* 0x00006c00ff0777ac */ /* 0x000e220008000800 */
[----:B------:R-:W-:Y:S01]  /*0030*/  IMAD.MOV.U32 R0, RZ, RZ, RZ ;  /* 0x000000ffff007224 */ /* 0x000fe200078e00ff */
[----:B------:R-:W0:Y:S01]  /*0040*/  S2R R4, SR_TID.X ;  /* 0x0000000000047919 */ /* 0x000e220000002100 */
[----:B------:R-:W1:Y:S01]  /*0050*/  LDCU UR4, c[0x0][0x390] ;  /* 0x00007200ff0477ac */ /* 0x000e620008000800 */
[----:B------:R-:W2:Y:S01]  /*0060*/  LDCU.64 UR8, c[0x0][0x358] ;  /* 0x00006b00ff0877ac */ /* 0x000ea20008000a00 */
[----:B0-----:R-:W-:-:S05]  /*0070*/  IMAD R5, R7, UR7, R4 ;  /* 0x0000000707057c24 */ /* 0x001fca000f8e0204 */
[----:B-1----:R-:W-:-:S13]  /*0080*/  ISETP.GE.AND P0, PT, R5, UR4, PT ;  /* 0x0000000405007c0c */ /* 0x002fda000bf06270 */
[----:B------:R-:W0:Y:S02]  /*0090*/  @!P0 LDC.64 R2, c[0x0][0x380] ;  /* 0x0000e000ff028b82 */ /* 0x000e240000000a00 */
[----:B0-----:R-:W-:-:S05]  /*00a0*/  @!P0 IMAD.WIDE R2, R5, 0x4, R2 ;  /* 0x0000000405028825 */ /* 0x001fca00078e0202 */
[----:B--2---:R-:W2:Y:S01]  /*00b0*/  @!P0 LDG.E R0, desc[UR8][R2.64] ;  /* 0x0000000802008981 */ /* 0x004ea2000c1e1900 */
[----:B------:R-:W0:Y:S01]  /*00c0*/  S2UR UR5, SR_CgaCtaId ;  /* 0x00000000000579c3 */ /* 0x000e220000008800 */
[----:B------:R-:W-:Y:S01]  /*00d0*/  UMOV UR4, 0x400 ;  /* 0x0000040000047882 */ /* 0x000fe20000000000 */
[----:B------:R-:W-:Y:S01]  /*00e0*/  UISETP.GE.U32.AND UP0, UPT, UR7, 0x2, UPT ;  /* 0x000000020700788c */ /* 0x000fe2000bf06070 */
[----:B------:R-:W-:Y:S01]  /*00f0*/  ISETP.NE.AND P1, PT, R4, RZ, PT ;  /* 0x000000ff0400720c */ /* 0x000fe20003f25270 */
[----:B0-----:R-:W-:-:S06]  /*0100*/  ULEA UR4, UR5, UR4, 0x18 ;  /* 0x0000000405047291 */ /* 0x001fcc000f8ec0ff */
[----:B------:R-:W-:-:S05]  /*0110*/  LEA R5, R4, UR4, 0x2 ;  /* 0x0000000404057c11 */ /* 0x000fca000f8e10ff */
[----:B--2---:R0:W-:Y:S01]  /*0120*/  STS [R5], R0 ;  /* 0x0000000005007388 */ /* 0x0041e20000000800 */
[----:B------:R-:W-:Y:S06]  /*0130*/  BAR.SYNC.DEFER_BLOCKING 0x0 ;  /* 0x0000000000007b1d */ /* 0x000fec0000010000 */
[----:B------:R-:W-:Y:S05]  /*0140*/  BRA.U !UP0, `(.L_x_0) ;  /* 0x00000001083c7547 */ /* 0x000fea000b800000 */
[----:B------:R-:W-:-:S05]  /*0150*/  UMOV UR5, 0x1 ;  /* 0x0000000100057882 */ /* 0x000fca0000000000 */
.L_x_1:
[----:B------:R-:W-:-:S04]  /*0160*/  USHF.L.U32 UR6, UR5, 0x1, URZ ;  /* 0x0000000105067899 */ /* 0x000fc800080006ff */
[----:B------:R-:W-:Y:S02]  /*0170*/  UISETP.GE.U32.AND UP0, UPT, UR6, UR7, UPT ;  /* 0x000000070600728c */ /* 0x000fe4000bf06070 */
[----:B-1----:R-:W-:-:S05]  /*0180*/  IMAD R2, R4, UR6, RZ ;  /* 0x0000000604027c24 */ /* 0x002fca000f8e02ff */
[----:B------:R-:W-:-:S13]  /*0190*/  ISETP.GE.U32.AND P0, PT, R2, UR7, PT ;  /* 0x0000000702007c0c */ /* 0x000fda000bf06070 */
[C---:B0-----:R-:W-:Y:S01]  /*01a0*/  @!P0 IADD3 R0, PT, PT, R2.reuse, UR5, RZ ;  /* 0x0000000502008c10 */ /* 0x041fe2000fffe0ff */
[----:B------:R-:W-:Y:S01]  /*01b0*/  UMOV UR5, UR6 ;  /* 0x0000000600057c82 */ /* 0x000fe20008000000 */
[----:B------:R-:W-:Y:S02]  /*01c0*/  @!P0 LEA R2, R2, UR4, 0x2 ;  /* 0x0000000402028c11 */ /* 0x000fe4000f8e10ff */
[----:B------:R-:W-:-:S03]  /*01d0*/  @!P0 LEA R0, R0, UR4, 0x2 ;  /* 0x0000000400008c11 */ /* 0x000fc6000f8e10ff */
[----:B------:R-:W-:Y:S04]  /*01e0*/  @!P0 LDS R3, [R2] ;  /* 0x0000000002038984 */ /* 0x000fe80000000800 */
[----:B------:R-:W0:Y:S02]  /*01f0*/  @!P0 LDS R0, [R0] ;  /* 0x0000000000008984 */ /* 0x000e240000000800 */
[----:B0-----:R-:W-:-:S05]  /*0200*/  @!P0 FADD R3, R0, R3 ;  /* 0x0000000300038221 */ /* 0x001fca0000000000 */
[----:B------:R1:W-:Y:S01]  /*0210*/  @!P0 STS [R2], R3 ;  /* 0x0000000302008388 */ /* 0x0003e20000000800 */
[----:B------:R-:W-:Y:S06]  /*0220*/  BAR.SYNC.DEFER_BLOCKING 0x0 ;  /* 0x0000000000007b1d */ /* 0x000fec0000010000 */
[----:B------:R-:W-:Y:S05]  /*0230*/  BRA.U !UP0, `(.L_x_1) ;  /* 0xfffffffd08c87547 */ /* 0x000fea000b83ffff */
.L_x_0:
[----:B------:R-:W-:Y:S05]  /*0240*/  @P1 EXIT ;  /* 0x000000000000194d */ /* 0x000fea0003800000 */
[----:B------:R-:W2:Y:S01]  /*0250*/  S2UR UR5, SR_CgaCtaId ;  /* 0x00000000000579c3 */ /* 0x000ea20000008800 */
[----:B------:R-:W-:-:S07]  /*0260*/  UMOV UR4, 0x400 ;  /* 0x0000040000047882 */ /* 0x000fce0000000000 */
[----:B-1----:R-:W1:Y:S01]  /*0270*/  LDC.64 R2, c[0x0][0x388] ;  /* 0x0000e200ff027b82 */ /* 0x002e620000000a00 */
[----:B--2---:R-:W-:Y:S01]  /*0280*/  ULEA UR4, UR5, UR4, 0x18 ;  /* 0x0000000405047291 */ /* 0x004fe2000f8ec0ff */
[----:B-1----:R-:W-:-:S08]  /*0290*/  IMAD.WIDE.U32 R2, R7, 0x4, R2 ;  /* 0x0000000407027825 */ /* 0x002fd000078e0002 */
[----:B0-----:R-:W0:Y:S04]  /*02a0*/  LDS R5, [UR4] ;  /* 0x00000004ff057984 */ /* 0x001e280008000800 */
[----:B0-----:R-:W-:Y:S01]  /*02b0*/  STG.E desc[UR8][R2.64], R5 ;  /* 0x0000000502007986 */ /* 0x001fe2000c101908 */
[----:B------:R-:W-:Y:S05]  /*02c0*/  EXIT ;  /* 0x000000000000794d */ /* 0x000fea0003800000 */
.L_x_2:
[----:B------:R-:W-:-:S00]  /*02d0*/  BRA `(.L_x_2) ;  /* 0xfffffffc00fc7947 */ /* 0x000fc0000383ffff */
[----:B------:R-:W-:-:S00]  /*02e0*/  NOP ;  /* 0x0000000000007918 */ /* 0x000fc00000000000 */
        /* <DEDUP_REMOVED lines=9> */
.L_x_6:


//--------------------- .text._Z20contiguous_block_sumPfS_i --------------------------
	.section	.text._Z20contiguous_block_sumPfS_i,"ax",@progbits
	.align	128
        .global         _Z20contiguous_block_sumPfS_i
        .type           _Z20contiguous_block_sumPfS_i,@function
        .size           _Z20contiguous_block_sumPfS_i,(.L_x_7 - _Z20contiguous_block_sumPfS_i)
        .other          _Z20contiguous_block_sumPfS_i,@"STO_CUDA_ENTRY STV_DEFAULT"
_Z20contiguous_block_sumPfS_i:
.text._Z20contiguous_block_sumPfS_i:
        /* <DEDUP_REMOVED lines=13> */
[----:B------:R-:W-:Y:S01]  /*00d0*/  IMAD.U32 R0, RZ, RZ, UR8 ;  /* 0x00000008ff007e24 */ /* 0x000fe2000f8e00ff */
[----:B------:R-:W-:Y:S01]  /*00e0*/  UMOV UR4, 0x400 ;  /* 0x0000040000047882 */ /* 0x000fe20000000000 */
[----:B------:R-:W-:-:S03]  /*00f0*/  ISETP.NE.AND P0, PT, R6, RZ, PT ;  /* 0x000000ff0600720c */ /* 0x000fc60003f05270 */
[----:B------:R-:W-:Y:S01]  /*0100*/  ISETP.GE.U32.AND P1, PT, R0, 0x2, PT ;  /* 0x000000020000780c */ /* 0x000fe20003f26070 */
[----:B0-----:R-:W-:-:S06]  /*0110*/  ULEA UR4, UR5, UR4, 0x18 ;  /* 0x0000000405047291 */ /* 0x001fcc000f8ec0ff */
[----:B------:R-:W-:-:S05]  /*0120*/  LEA R5, R6, UR4, 0x2 ;  /* 0x0000000406057c11 */ /* 0x000fca000f8e10ff */
[----:B--2---:R0:W-:Y:S01]  /*0130*/  STS [R5], R4 ;  /* 0x0000000405007388 */ /* 0x0041e20000000800 */
[----:B------:R-:W-:Y:S06]  /*0140*/  BAR.SYNC.DEFER_BLOCKING 0x0 ;  /* 0x0000000000007b1d */ /* 0x000fec0000010000 */
[----:B------:R-:W-:Y:S05]  /*0150*/  @!P1 BRA `(.L_x_3) ;  /* 0x00000000002c9947 */ /* 0x000fea0003800000 */
.L_x_4:
[----:B------:R-:W-:-:S04]  /*0160*/  SHF.R.U32.HI R8, RZ, 0x1, R0 ;  /* 0x00000001ff087819 */ /* 0x000fc80000011600 */
[----:B------:R-:W-:-:S13]  /*0170*/  ISETP.GE.U32.AND P1, PT, R6, R8, PT ;  /* 0x000000080600720c */ /* 0x000fda0003f26070 */
[----:B------:R-:W-:Y:S01]  /*0180*/  @!P1 LEA R2, R8, R5, 0x2 ;  /* 0x0000000508029211 */ /* 0x000fe200078e10ff */
[----:B------:R-:W-:Y:S05]  /*0190*/  @!P1 LDS R3, [R5] ;  /* 0x0000000005039984 */ /* 0x000fea0000000800 */
[----:B------:R-:W0:Y:S02]  /*01a0*/  @!P1 LDS R2, [R2] ;  /* 0x0000000002029984 */ /* 0x000e240000000800 */
[----:B0-----:R-:W-:-:S05]  /*01b0*/  @!P1 FADD R4, R2, R3 ;  /* 0x0000000302049221 */ /* 0x001fca0000000000 */
[----:B------:R1:W-:Y:S01]  /*01c0*/  @!P1 STS [R5], R4 ;  /* 0x0000000405009388 */ /* 0x0003e20000000800 */
[----:B------:R-:W-:Y:S01]  /*01d0*/  BAR.SYNC.DEFER_BLOCKING 0x0 ;  /* 0x0000000000007b1d */ /* 0x000fe20000010000 */
[----:B------:R-:W-:Y:S01]  /*01e0*/  ISETP.GT.U32.AND P1, PT, R0, 0x3, PT ;  /* 0x000000030000780c */ /* 0x000fe20003f24070 */
[----:B------:R-:W-:-:S12]  /*01f0*/  IMAD.MOV.U32 R0, RZ, RZ, R8 ;  /* 0x000000ffff007224 */ /* 0x000fd800078e0008 */
[----:B-1----:R-:W-:Y:S05]  /*0200*/  @P1 BRA `(.L_x_4) ;  /* 0xfffffffc00d41947 */ /* 0x002fea000383ffff */
.L_x_3:
[----:B------:R-:W-:Y:S05]  /*0210*/  @P0 EXIT ;  /* 0x000000000000094d */ /* 0x000fea0003800000 */
[----:B------:R-:W1:Y:S01]  /*0220*/  S2UR UR5, SR_CgaCtaId ;  /* 0x00000000000579c3 */ /* 0x000e620000008800 */
[----:B------:R-:W-:-:S07]  /*0230*/  UMOV UR4, 0x400 ;  /* 0x0000040000047882 */ /* 0x000fce0000000000 */
[----:B------:R-:W2:Y:S01]  /*0240*/  LDC.64 R2, c[0x0][0x388] ;  /* 0x0000e200ff027b82 */ /* 0x000ea20000000a00 */
[----:B-1----:R-:W-:Y:S01]  /*0250*/  ULEA UR4, UR5, UR4, 0x18 ;  /* 0x0000000405047291 */ /* 0x002fe2000f8ec0ff */
[----:B--2---:R-:W-:-:S08]  /*0260*/  IMAD.WIDE.U32 R2, R7, 0x4, R2 ;  /* 0x0000000407027825 */ /* 0x004fd000078e0002 */
[----:B0-----:R-:W0:Y:S04]  /*0270*/  LDS R5, [UR4] ;  /* 0x00000004ff057984 */ /* 0x001e280008000800 */
[----:B0-----:R-:W-:Y:S01]  /*0280*/  STG.E desc[UR6][R2.64], R5 ;  /* 0x0000000502007986 */ /* 0x001fe2000c101906 */
[----:B------:R-:W-:Y:S05]  /*0290*/  EXIT ;  /* 0x000000000000794d */ /* 0x000fea0003800000 */
.L_x_5:
        /* <DEDUP_REMOVED lines=14> */
.L_x_7:


//--------------------- .nv.shared._Z21interleaved_block_sumPfS_i --------------------------
	.section	.nv.shared._Z21interleaved_block_sumPfS_i,"aw",@nobits
	.sectionflags	@""
	.align	4
.nv.shared._Z21interleaved_block_sumPfS_i:
	.zero		5120


//--------------------- .nv.shared.reserved.0     --------------------------
	.section	.nv.shared.reserved.0,"aw",@nobits
	.weak		__nv_reservedSMEM_offset_0_alias
	.size		__nv_reservedSMEM_offset_0_alias, 0, 64
	.other		__nv_reservedSMEM_offset_0_alias,@"STO_CUDA_RESERVED_SHARED STV_DEFAULT"
__nv_reservedSMEM_offset_0_alias:
	.zero		0
	.zero		64


//--------------------- .nv.shared._Z20contiguous_block_sumPfS_i --------------------------
	.section	.nv.shared._Z20contiguous_block_sumPfS_i,"aw",@nobits
	.sectionflags	@""
	.align	4
.nv.shared._Z20contiguous_block_sumPfS_i:
	.zero		5120


//--------------------- .nv.constant0._Z21interleaved_block_sumPfS_i --------------------------
	.section	.nv.constant0._Z21interleaved_block_sumPfS_i,"a",@progbits
	.sectionflags	@""
	.align	4
.nv.constant0._Z21interleaved_block_sumPfS_i:
	.zero		916


//--------------------- .nv.constant0._Z20contiguous_block_sumPfS_i --------------------------
	.section	.nv.constant0._Z20contiguous_block_sumPfS_i,"a",@progbits
	.sectionflags	@""
	.align	4
.nv.constant0._Z20contiguous_block_sumPfS_i:
	.zero		916


//--------------------- SYMBOLS --------------------------

	.type		.nv.reservedSmem.offset0,@object
	.size		.nv.reservedSmem.offset0,0x4
	.type		.nv.reservedSmem.cap,@object
	.size		.nv.reservedSmem.cap,0x4
